//
// Generated by NVIDIA NVVM Compiler
//
// Compiler Build ID: CL-36424714
// Cuda compilation tools, release 13.0, V13.0.88
// Based on NVVM 20.0.0
//

.version 9.0
.target sm_100
.address_size 64

	// .globl	_Z13optimizedGEMMPKfS0_Pfiii
// _ZZ13optimizedGEMMPKfS0_PfiiiE5tileA has been demoted
// _ZZ13optimizedGEMMPKfS0_PfiiiE5tileB has been demoted

.visible .entry _Z13optimizedGEMMPKfS0_Pfiii(
	.param .u64 .ptr .align 1 _Z13optimizedGEMMPKfS0_Pfiii_param_0,
	.param .u64 .ptr .align 1 _Z13optimizedGEMMPKfS0_Pfiii_param_1,
	.param .u64 .ptr .align 1 _Z13optimizedGEMMPKfS0_Pfiii_param_2,
	.param .u32 _Z13optimizedGEMMPKfS0_Pfiii_param_3,
	.param .u32 _Z13optimizedGEMMPKfS0_Pfiii_param_4,
	.param .u32 _Z13optimizedGEMMPKfS0_Pfiii_param_5
)
{
	.reg .pred 	%p<12>;
	.reg .b32 	%r<43>;
	.reg .b32 	%f<111>;
	.reg .b64 	%rd<13>;
	// demoted variable
	.shared .align 4 .b8 _ZZ13optimizedGEMMPKfS0_PfiiiE5tileA[4096];
	// demoted variable
	.shared .align 4 .b8 _ZZ13optimizedGEMMPKfS0_PfiiiE5tileB[4096];
	ld.param.u64 	%rd4, [_Z13optimizedGEMMPKfS0_Pfiii_param_0];
	ld.param.u64 	%rd5, [_Z13optimizedGEMMPKfS0_Pfiii_param_1];
	ld.param.u64 	%rd6, [_Z13optimizedGEMMPKfS0_Pfiii_param_2];
	ld.param.u32 	%r24, [_Z13optimizedGEMMPKfS0_Pfiii_param_3];
	ld.param.u32 	%r25, [_Z13optimizedGEMMPKfS0_Pfiii_param_4];
	ld.param.u32 	%r26, [_Z13optimizedGEMMPKfS0_Pfiii_param_5];
	mov.u32 	%r27, %ctaid.y;
	shl.b32 	%r28, %r27, 5;
	mov.u32 	%r40, %tid.y;
	add.s32 	%r2, %r28, %r40;
	mov.u32 	%r29, %ctaid.x;
	shl.b32 	%r3, %r29, 5;
	mov.u32 	%r38, %tid.x;
	add.s32 	%r5, %r3, %r38;
	setp.lt.s32 	%p1, %r26, 1;
	mov.f32 	%f110, 0f00000000;
	@%p1 bra 	$L__BB0_7;
	add.s32 	%r30, %r26, 31;
	shr.u32 	%r31, %r30, 5;
	shl.b32 	%r32, %r40, 7;
	mov.u32 	%r33, _ZZ13optimizedGEMMPKfS0_PfiiiE5tileA;
	add.s32 	%r6, %r33, %r32;
	shl.b32 	%r34, %r38, 2;
	add.s32 	%r7, %r6, %r34;
	mov.u32 	%r35, _ZZ13optimizedGEMMPKfS0_PfiiiE5tileB;
	add.s32 	%r9, %r35, %r34;
	add.s32 	%r8, %r9, %r32;
	neg.s32 	%r42, %r31;
	mad.lo.s32 	%r36, %r40, %r25, %r38;
	add.s32 	%r41, %r36, %r3;
	shl.b32 	%r12, %r25, 5;
	mad.lo.s32 	%r39, %r26, %r2, %r38;
	cvta.to.global.u64 	%rd1, %rd4;
	cvta.to.global.u64 	%rd2, %rd5;
	mov.f32 	%f110, 0f00000000;
$L__BB0_2:
	setp.ge.s32 	%p2, %r2, %r24;
	mul.wide.s32 	%rd7, %r39, 4;
	add.s64 	%rd3, %rd1, %rd7;
	setp.ge.s32 	%p3, %r38, %r26;
	mov.f32 	%f108, 0f00000000;
	or.pred  	%p4, %p2, %p3;
	@%p4 bra 	$L__BB0_4;
	ld.global.f32 	%f108, [%rd3];
$L__BB0_4:
	setp.ge.s32 	%p5, %r5, %r25;
	st.shared.f32 	[%r7], %f108;
	setp.ge.s32 	%p6, %r40, %r26;
	mov.f32 	%f109, 0f00000000;
	or.pred  	%p7, %p5, %p6;
	@%p7 bra 	$L__BB0_6;
	mul.wide.s32 	%rd8, %r41, 4;
	add.s64 	%rd9, %rd2, %rd8;
	ld.global.f32 	%f109, [%rd9];
$L__BB0_6:
	st.shared.f32 	[%r8], %f109;
	bar.sync 	0;
	ld.shared.f32 	%f12, [%r6];
	ld.shared.f32 	%f13, [%r9];
	fma.rn.f32 	%f14, %f12, %f13, %f110;
	ld.shared.f32 	%f15, [%r6+4];
	ld.shared.f32 	%f16, [%r9+128];
	fma.rn.f32 	%f17, %f15, %f16, %f14;
	ld.shared.f32 	%f18, [%r6+8];
	ld.shared.f32 	%f19, [%r9+256];
	fma.rn.f32 	%f20, %f18, %f19, %f17;
	ld.shared.f32 	%f21, [%r6+12];
	ld.shared.f32 	%f22, [%r9+384];
	fma.rn.f32 	%f23, %f21, %f22, %f20;
	ld.shared.f32 	%f24, [%r6+16];
	ld.shared.f32 	%f25, [%r9+512];
	fma.rn.f32 	%f26, %f24, %f25, %f23;
	ld.shared.f32 	%f27, [%r6+20];
	ld.shared.f32 	%f28, [%r9+640];
	fma.rn.f32 	%f29, %f27, %f28, %f26;
	ld.shared.f32 	%f30, [%r6+24];
	ld.shared.f32 	%f31, [%r9+768];
	fma.rn.f32 	%f32, %f30, %f31, %f29;
	ld.shared.f32 	%f33, [%r6+28];
	ld.shared.f32 	%f34, [%r9+896];
	fma.rn.f32 	%f35, %f33, %f34, %f32;
	ld.shared.f32 	%f36, [%r6+32];
	ld.shared.f32 	%f37, [%r9+1024];
	fma.rn.f32 	%f38, %f36, %f37, %f35;
	ld.shared.f32 	%f39, [%r6+36];
	ld.shared.f32 	%f40, [%r9+1152];
	fma.rn.f32 	%f41, %f39, %f40, %f38;
	ld.shared.f32 	%f42, [%r6+40];
	ld.shared.f32 	%f43, [%r9+1280];
	fma.rn.f32 	%f44, %f42, %f43, %f41;
	ld.shared.f32 	%f45, [%r6+44];
	ld.shared.f32 	%f46, [%r9+1408];
	fma.rn.f32 	%f47, %f45, %f46, %f44;
	ld.shared.f32 	%f48, [%r6+48];
	ld.shared.f32 	%f49, [%r9+1536];
	fma.rn.f32 	%f50, %f48, %f49, %f47;
	ld.shared.f32 	%f51, [%r6+52];
	ld.shared.f32 	%f52, [%r9+1664];
	fma.rn.f32 	%f53, %f51, %f52, %f50;
	ld.shared.f32 	%f54, [%r6+56];
	ld.shared.f32 	%f55, [%r9+1792];
	fma.rn.f32 	%f56, %f54, %f55, %f53;
	ld.shared.f32 	%f57, [%r6+60];
	ld.shared.f32 	%f58, [%r9+1920];
	fma.rn.f32 	%f59, %f57, %f58, %f56;
	ld.shared.f32 	%f60, [%r6+64];
	ld.shared.f32 	%f61, [%r9+2048];
	fma.rn.f32 	%f62, %f60, %f61, %f59;
	ld.shared.f32 	%f63, [%r6+68];
	ld.shared.f32 	%f64, [%r9+2176];
	fma.rn.f32 	%f65, %f63, %f64, %f62;
	ld.shared.f32 	%f66, [%r6+72];
	ld.shared.f32 	%f67, [%r9+2304];
	fma.rn.f32 	%f68, %f66, %f67, %f65;
	ld.shared.f32 	%f69, [%r6+76];
	ld.shared.f32 	%f70, [%r9+2432];
	fma.rn.f32 	%f71, %f69, %f70, %f68;
	ld.shared.f32 	%f72, [%r6+80];
	ld.shared.f32 	%f73, [%r9+2560];
	fma.rn.f32 	%f74, %f72, %f73, %f71;
	ld.shared.f32 	%f75, [%r6+84];
	ld.shared.f32 	%f76, [%r9+2688];
	fma.rn.f32 	%f77, %f75, %f76, %f74;
	ld.shared.f32 	%f78, [%r6+88];
	ld.shared.f32 	%f79, [%r9+2816];
	fma.rn.f32 	%f80, %f78, %f79, %f77;
	ld.shared.f32 	%f81, [%r6+92];
	ld.shared.f32 	%f82, [%r9+2944];
	fma.rn.f32 	%f83, %f81, %f82, %f80;
	ld.shared.f32 	%f84, [%r6+96];
	ld.shared.f32 	%f85, [%r9+3072];
	fma.rn.f32 	%f86, %f84, %f85, %f83;
	ld.shared.f32 	%f87, [%r6+100];
	ld.shared.f32 	%f88, [%r9+3200];
	fma.rn.f32 	%f89, %f87, %f88, %f86;
	ld.shared.f32 	%f90, [%r6+104];
	ld.shared.f32 	%f91, [%r9+3328];
	fma.rn.f32 	%f92, %f90, %f91, %f89;
	ld.shared.f32 	%f93, [%r6+108];
	ld.shared.f32 	%f94, [%r9+3456];
	fma.rn.f32 	%f95, %f93, %f94, %f92;
	ld.shared.f32 	%f96, [%r6+112];
	ld.shared.f32 	%f97, [%r9+3584];
	fma.rn.f32 	%f98, %f96, %f97, %f95;
	ld.shared.f32 	%f99, [%r6+116];
	ld.shared.f32 	%f100, [%r9+3712];
	fma.rn.f32 	%f101, %f99, %f100, %f98;
	ld.shared.f32 	%f102, [%r6+120];
	ld.shared.f32 	%f103, [%r9+3840];
	fma.rn.f32 	%f104, %f102, %f103, %f101;
	ld.shared.f32 	%f105, [%r6+124];
	ld.shared.f32 	%f106, [%r9+3968];
	fma.rn.f32 	%f110, %f105, %f106, %f104;
	bar.sync 	0;
	add.s32 	%r42, %r42, 1;
	setp.ne.s32 	%p8, %r42, 0;
	add.s32 	%r41, %r41, %r12;
	add.s32 	%r40, %r40, 32;
	add.s32 	%r39, %r39, 32;
	add.s32 	%r38, %r38, 32;
	@%p8 bra 	$L__BB0_2;
$L__BB0_7:
	setp.ge.s32 	%p9, %r2, %r24;
	setp.ge.s32 	%p10, %r5, %r25;
	or.pred  	%p11, %p9, %p10;
	@%p11 bra 	$L__BB0_9;
	mad.lo.s32 	%r37, %r25, %r2, %r5;
	cvta.to.global.u64 	%rd10, %rd6;
	mul.wide.s32 	%rd11, %r37, 4;
	add.s64 	%rd12, %rd10, %rd11;
	st.global.f32 	[%rd12], %f110;
$L__BB0_9:
	ret;

}


// ===== COMPILED SASS (sm_100) =====

	.target	sm_100

	.elftype	@"ET_EXEC"


//--------------------- .note.nv.tkinfo           --------------------------
	.section	.note.nv.tkinfo,"",@"SHT_NOTE"
	.sectionflags	@"SHF_NOTE_NV_TKINFO"
	.tkinfo
        /*0018*/ 	.word	0x00000002
        /*0030*/ 	.string	""
        /*0030*/ 	.string	"ptxas"
        /*0030*/ 	.string	"Cuda compilation tools, release 13.0, V13.0.88"
        /*0030*/ 	.string	"Build cuda_13.0.r13.0/compiler.36424714_0"
        /*0030*/ 	.string	"-arch sm_100 -m 64 "



//--------------------- .note.nv.cuinfo           --------------------------
	.section	.note.nv.cuinfo,"",@"SHT_NOTE"
	.sectionflags	@"SHF_NOTE_NV_CUINFO"
        /*0018*/ 	.short	0x0002
        /*001a*/ 	.short	0x0064
        /*001c*/ 	.short	0x0082
	.zero		2


//--------------------- .nv.info                  --------------------------
	.section	.nv.info,"",@"SHT_CUDA_INFO"
	.align	4


	//----- nvinfo : EIATTR_REGCOUNT
	.align		4
        /*0000*/ 	.byte	0x04, 0x2f
        /*0002*/ 	.short	(.L_1 - .L_0)
	.align		4
.L_0:
        /*0004*/ 	.word	index@(_Z13optimizedGEMMPKfS0_Pfiii)
        /*0008*/ 	.word	0x00000020


	//----- nvinfo : EIATTR_FRAME_SIZE
	.align		4
.L_1:
        /*000c*/ 	.byte	0x04, 0x11
        /*000e*/ 	.short	(.L_3 - .L_2)
	.align		4
.L_2:
        /*0010*/ 	.word	index@(_Z13optimizedGEMMPKfS0_Pfiii)
        /*0014*/ 	.word	0x00000000


	//----- nvinfo : EIATTR_MIN_STACK_SIZE
	.align		4
.L_3:
        /*0018*/ 	.byte	0x04, 0x12
        /*001a*/ 	.short	(.L_5 - .L_4)
	.align		4
.L_4:
        /*001c*/ 	.word	index@(_Z13optimizedGEMMPKfS0_Pfiii)
        /*0020*/ 	.word	0x00000000
.L_5:


//--------------------- .nv.compat                --------------------------
	.section	.nv.compat,"",@"SHT_CUDA_COMPAT_INFO"
	.align	4
        /*0000*/ 	.byte	0x02, 0x09, 0x00, 0x00, 0x02, 0x02, 0x01, 0x00, 0x02, 0x05, 0x05, 0x00, 0x03, 0x07, 0x01, 0x01
        /*0010*/ 	.byte	0x02, 0x03, 0x00, 0x00, 0x02, 0x06, 0x01, 0x00, 0x04, 0x0b, 0x08, 0x00, 0x09, 0x00, 0x00, 0x00
        /*0020*/ 	.byte	0x00, 0x00, 0x00, 0x00


//--------------------- .nv.info._Z13optimizedGEMMPKfS0_Pfiii --------------------------
	.section	.nv.info._Z13optimizedGEMMPKfS0_Pfiii,"",@"SHT_CUDA_INFO"
	.sectionflags	@""
	.align	4


	//----- nvinfo : EIATTR_CUDA_API_VERSION
	.align		4
        /*0000*/ 	.byte	0x04, 0x37
        /*0002*/ 	.short	(.L_7 - .L_6)
.L_6:
        /*0004*/ 	.word	0x00000082


	//----- nvinfo : EIATTR_KPARAM_INFO
	.align		4
.L_7:
        /*0008*/ 	.byte	0x04, 0x17
        /*000a*/ 	.short	(.L_9 - .L_8)
.L_8:
        /*000c*/ 	.word	0x00000000
        /*0010*/ 	.short	0x0005
        /*0012*/ 	.short	0x0020
        /*0014*/ 	.byte	0x00, 0xf0, 0x11, 0x00


	//----- nvinfo : EIATTR_KPARAM_INFO
	.align		4
.L_9:
        /*0018*/ 	.byte	0x04, 0x17
        /*001a*/ 	.short	(.L_11 - .L_10)
.L_10:
        /*001c*/ 	.word	0x00000000
        /*0020*/ 	.short	0x0004
        /*0022*/ 	.short	0x001c
        /*0024*/ 	.byte	0x00, 0xf0, 0x11, 0x00


	//----- nvinfo : EIATTR_KPARAM_INFO
	.align		4
.L_11:
        /*0028*/ 	.byte	0x04, 0x17
        /*002a*/ 	.short	(.L_13 - .L_12)
.L_12:
        /*002c*/ 	.word	0x00000000
        /*0030*/ 	.short	0x0003
        /*0032*/ 	.short	0x0018
        /*0034*/ 	.byte	0x00, 0xf0, 0x11, 0x00


	//----- nvinfo : EIATTR_KPARAM_INFO
	.align		4
.L_13:
        /*0038*/ 	.byte	0x04, 0x17
        /*003a*/ 	.short	(.L_15 - .L_14)
.L_14:
        /*003c*/ 	.word	0x00000000
        /*0040*/ 	.short	0x0002
        /*0042*/ 	.short	0x0010
        /*0044*/ 	.byte	0x00, 0xf5, 0x21, 0x00


	//----- nvinfo : EIATTR_KPARAM_INFO
	.align		4
.L_15:
        /*0048*/ 	.byte	0x04, 0x17
        /*004a*/ 	.short	(.L_17 - .L_16)
.L_16:
        /*004c*/ 	.word	0x00000000
        /*0050*/ 	.short	0x0001
        /*0052*/ 	.short	0x0008
        /*0054*/ 	.byte	0x00, 0xf5, 0x21, 0x00


	//----- nvinfo : EIATTR_KPARAM_INFO
	.align		4
.L_17:
        /*0058*/ 	.byte	0x04, 0x17
        /*005a*/ 	.short	(.L_19 - .L_18)
.L_18:
        /*005c*/ 	.word	0x00000000
        /*0060*/ 	.short	0x0000
        /*0062*/ 	.short	0x0000
        /*0064*/ 	.byte	0x00, 0xf5, 0x21, 0x00


	//----- nvinfo : EIATTR_SPARSE_MMA_MASK
	.align		4
.L_19:
        /*0068*/ 	.byte	0x03, 0x50
        /*006a*/ 	.short	0x0000


	//----- nvinfo : EIATTR_MAXREG_COUNT
	.align		4
        /*006c*/ 	.byte	0x03, 0x1b
        /*006e*/ 	.short	0x00ff


	//----- nvinfo : EIATTR_NUM_BARRIERS
	.align		4
        /*0070*/ 	.byte	0x02, 0x4c
        /*0072*/ 	.byte	0x01
	.zero		1


	//----- nvinfo : EIATTR_MERCURY_ISA_VERSION
	.align		4
        /*0074*/ 	.byte	0x03, 0x5f
        /*0076*/ 	.short	0x0101


	//----- nvinfo : EIATTR_VRC_CTA_INIT_COUNT
	.align		4
        /*0078*/ 	.byte	0x02, 0x4a
	.zero		1
	.zero		1


	//----- nvinfo : EIATTR_EXIT_INSTR_OFFSETS
	.align		4
        /*007c*/ 	.byte	0x04, 0x1c
        /*007e*/ 	.short	(.L_21 - .L_20)


	//   ....[0]....
.L_20:
        /*0080*/ 	.word	0x00000820


	//   ....[1]....
        /*0084*/ 	.word	0x00000870


	//----- nvinfo : EIATTR_CBANK_PARAM_SIZE
	.align		4
.L_21:
        /*0088*/ 	.byte	0x03, 0x19
        /*008a*/ 	.short	0x0024


	//----- nvinfo : EIATTR_PARAM_CBANK
	.align		4
        /*008c*/ 	.byte	0x04, 0x0a
        /*008e*/ 	.short	(.L_23 - .L_22)
	.align		4
.L_22:
        /*0090*/ 	.word	index@(.nv.constant0._Z13optimizedGEMMPKfS0_Pfiii)
        /*0094*/ 	.short	0x0380
        /*0096*/ 	.short	0x0024


	//----- nvinfo : EIATTR_SW_WAR
	.align		4
.L_23:
        /*0098*/ 	.byte	0x04, 0x36
        /*009a*/ 	.short	(.L_25 - .L_24)
.L_24:
        /*009c*/ 	.word	0x00000008
.L_25:


//--------------------- .nv.callgraph             --------------------------
	.section	.nv.callgraph,"",@"SHT_CUDA_CALLGRAPH"
	.align	4
	.sectionentsize	8
	.align		4
        /*0000*/ 	.word	0x00000000
	.align		4
        /*0004*/ 	.word	0xffffffff
	.align		4
        /*0008*/ 	.word	0x00000000
	.align		4
        /*000c*/ 	.word	0xfffffffe
	.align		4
        /*0010*/ 	.word	0x00000000
	.align		4
        /*0014*/ 	.word	0xfffffffd
	.align		4
        /*0018*/ 	.word	0x00000000
	.align		4
        /*001c*/ 	.word	0xfffffffc


//--------------------- .text._Z13optimizedGEMMPKfS0_Pfiii --------------------------
	.section	.text._Z13optimizedGEMMPKfS0_Pfiii,"ax",@progbits
	.align	128
        .global         _Z13optimizedGEMMPKfS0_Pfiii
        .type           _Z13optimizedGEMMPKfS0_Pfiii,@function
        .size           _Z13optimizedGEMMPKfS0_Pfiii,(.L_x_3 - _Z13optimizedGEMMPKfS0_Pfiii)
        .other          _Z13optimizedGEMMPKfS0_Pfiii,@"STO_CUDA_ENTRY STV_DEFAULT"
_Z13optimizedGEMMPKfS0_Pfiii:
.text._Z13optimizedGEMMPKfS0_Pfiii:
[----:B------:R-:W-:Y:S01]  /*0000*/  LDC R1, c[0x0][0x37c] ;  /* 0x0000df00ff017b82 */ /* 0x000fe20000000800 */
[----:B------:R-:W0:Y:S01]  /*0010*/  S2R R18, SR_CTAID.Y ;  /* 0x0000000000127919 */ /* 0x000e220000002600 */
[----:B------:R-:W1:Y:S01]  /*0020*/  LDCU UR10, c[0x0][0x3a0] ;  /* 0x00007400ff0a77ac */ /* 0x000e620008000800 */
[----:B------:R-:W-:Y:S01]  /*0030*/  HFMA2 R23, -RZ, RZ, 0, 0 ;  /* 0x00000000ff177431 */ /* 0x000fe200000001ff */
[----:B------:R-:W0:Y:S01]  /*0040*/  S2R R17, SR_TID.Y ;  /* 0x0000000000117919 */ /* 0x000e220000002200 */
[----:B------:R-:W2:Y:S01]  /*0050*/  LDCU.64 UR8, c[0x0][0x358] ;  /* 0x00006b00ff0877ac */ /* 0x000ea20008000a00 */
[----:B------:R-:W3:Y:S01]  /*0060*/  S2R R2, SR_CTAID.X ;  /* 0x0000000000027919 */ /* 0x000ee20000002500 */
[----:B------:R-:W3:Y:S01]  /*0070*/  S2R R16, SR_TID.X ;  /* 0x0000000000107919 */ /* 0x000ee20000002100 */
[----:B-1----:R-:W-:Y:S01]  /*0080*/  UISETP.GE.AND UP0, UPT, UR10, 0x1, UPT ;  /* 0x000000010a00788c */ /* 0x002fe2000bf06270 */
[----:B0-----:R-:W-:Y:S02]  /*0090*/  LEA R18, R18, R17, 0x5 ;  /* 0x0000001112127211 */ /* 0x001fe400078e28ff */
[----:B---3--:R-:W-:-:S06]  /*00a0*/  LEA R19, R2, R16, 0x5 ;  /* 0x0000001002137211 */ /* 0x008fcc00078e28ff */
[----:B--2---:R-:W-:Y:S05]  /*00b0*/  BRA.U !UP0, `(.L_x_0) ;  /* 0x0000000508cc7547 */ /* 0x004fea000b800000 */
[----:B------:R-:W0:Y:S01]  /*00c0*/  S2UR UR7, SR_CgaCtaId ;  /* 0x00000000000779c3 */ /* 0x000e220000008800 */
[----:B------:R-:W1:Y:S01]  /*00d0*/  LDCU UR11, c[0x0][0x39c] ;  /* 0x00007380ff0b77ac */ /* 0x000e620008000800 */
[----:B------:R-:W-:Y:S01]  /*00e0*/  MOV R23, RZ ;  /* 0x000000ff00177202 */ /* 0x000fe20000000f00 */
[----:B------:R-:W-:Y:S01]  /*00f0*/  IMAD R6, R18, UR10, R16 ;  /* 0x0000000a12067c24 */ /* 0x000fe2000f8e0210 */
[----:B------:R-:W-:Y:S01]  /*0100*/  UMOV UR5, 0x400 ;  /* 0x0000040000057882 */ /* 0x000fe20000000000 */
[----:B------:R-:W-:-:S03]  /*0110*/  UIADD3 UR4, UPT, UPT, UR10, 0x1f, URZ ;  /* 0x0000001f0a047890 */ /* 0x000fc6000fffe0ff */
[----:B------:R-:W2:Y:S01]  /*0120*/  LDC R0, c[0x0][0x39c] ;  /* 0x0000e700ff007b82 */ /* 0x000ea20000000800 */
[----:B------:R-:W-:Y:S02]  /*0130*/  UIADD3 UR6, UPT, UPT, UR5, 0x1000, URZ ;  /* 0x0000100005067890 */ /* 0x000fe4000fffe0ff */
[----:B------:R-:W-:Y:S01]  /*0140*/  USHF.R.U32.HI UR4, URZ, 0x5, UR4 ;  /* 0x00000005ff047899 */ /* 0x000fe20008011604 */
[----:B------:R-:W3:Y:S04]  /*0150*/  LDCU UR13, c[0x0][0x3a0] ;  /* 0x00007400ff0d77ac */ /* 0x000ee80008000800 */
[----:B------:R-:W4:Y:S01]  /*0160*/  LDC.64 R20, c[0x0][0x380] ;  /* 0x0000e000ff147b82 */ /* 0x000f220000000a00 */
[----:B------:R-:W2:Y:S01]  /*0170*/  LDCU UR12, c[0x0][0x398] ;  /* 0x00007300ff0c77ac */ /* 0x000ea20008000800 */
[----:B-1----:R-:W-:Y:S01]  /*0180*/  IMAD R7, R17, UR11, R16 ;  /* 0x0000000b11077c24 */ /* 0x002fe2000f8e0210 */
[----:B------:R-:W-:-:S02]  /*0190*/  UIADD3 UR4, UPT, UPT, -UR4, URZ, URZ ;  /* 0x000000ff04047290 */ /* 0x000fc4000fffe1ff */
[----:B0-----:R-:W-:Y:S02]  /*01a0*/  ULEA UR5, UR7, UR5, 0x18 ;  /* 0x0000000507057291 */ /* 0x001fe4000f8ec0ff */
[----:B------:R-:W-:Y:S01]  /*01b0*/  LEA R7, R2, R7, 0x5 ;  /* 0x0000000702077211 */ /* 0x000fe200078e28ff */
[----:B------:R-:W-:-:S03]  /*01c0*/  ULEA UR6, UR7, UR6, 0x18 ;  /* 0x0000000607067291 */ /* 0x000fc6000f8ec0ff */
[----:B------:R-:W-:-:S03]  /*01d0*/  LEA R5, R17, UR5, 0x7 ;  /* 0x0000000511057c11 */ /* 0x000fc6000f8e38ff */
[C---:B------:R-:W-:Y:S02]  /*01e0*/  LEA R3, R16.reuse, UR6, 0x2 ;  /* 0x0000000610037c11 */ /* 0x040fe4000f8e10ff */
[----:B------:R-:W-:Y:S02]  /*01f0*/  LEA R4, R16, R5, 0x2 ;  /* 0x0000000510047211 */ /* 0x000fe400078e10ff */
[----:B---3--:R-:W-:-:S07]  /*0200*/  LEA R2, R17, R3, 0x7 ;  /* 0x0000000311027211 */ /* 0x008fce00078e38ff */
.L_x_1:
[----:B------:R-:W-:Y:S01]  /*0210*/  ISETP.GE.AND P0, PT, R17, UR13, PT ;  /* 0x0000000d11007c0c */ /* 0x000fe2000bf06270 */
[----:B------:R-:W-:Y:S01]  /*0220*/  HFMA2 R29, -RZ, RZ, 0, 0 ;  /* 0x00000000ff1d7431 */ /* 0x000fe200000001ff */
[----:B------:R-:W-:Y:S01]  /*0230*/  ISETP.GE.AND P1, PT, R16, UR13, PT ;  /* 0x0000000d10007c0c */ /* 0x000fe2000bf26270 */
[----:B----4-:R-:W-:Y:S01]  /*0240*/  IMAD.WIDE R8, R6, 0x4, R20 ;  /* 0x0000000406087825 */ /* 0x010fe200078e0214 */
[----:B--2---:R-:W-:Y:S02]  /*0250*/  ISETP.GE.OR P0, PT, R19, R0, P0 ;  /* 0x000000001300720c */ /* 0x004fe40000706670 */
[----:B------:R-:W-:Y:S02]  /*0260*/  ISETP.GE.OR P1, PT, R18, UR12, P1 ;  /* 0x0000000c12007c0c */ /* 0x000fe40008f26670 */
[----:B------:R-:W-:-:S09]  /*0270*/  MOV R27, RZ ;  /* 0x000000ff001b7202 */ /* 0x000fd20000000f00 */
[----:B------:R-:W0:Y:S02]  /*0280*/  @!P0 LDC.64 R10, c[0x0][0x388] ;  /* 0x0000e200ff0a8b82 */ /* 0x000e240000000a00 */
[----:B------:R-:W2:Y:S01]  /*0290*/  @!P1 LDG.E R27, desc[UR8][R8.64] ;  /* 0x00000008081b9981 */ /* 0x000ea2000c1e1900 */
[----:B0-----:R-:W-:-:S05]  /*02a0*/  @!P0 IMAD.WIDE R10, R7, 0x4, R10 ;  /* 0x00000004070a8825 */ /* 0x001fca00078e020a */
[----:B------:R-:W3:Y:S04]  /*02b0*/  @!P0 LDG.E R29, desc[UR8][R10.64] ;  /* 0x000000080a1d8981 */ /* 0x000ee8000c1e1900 */
[----:B--2---:R-:W-:Y:S04]  /*02c0*/  STS [R4], R27 ;  /* 0x0000001b04007388 */ /* 0x004fe80000000800 */
[----:B---3--:R-:W-:Y:S01]  /*02d0*/  STS [R2], R29 ;  /* 0x0000001d02007388 */ /* 0x008fe20000000800 */
[----:B------:R-:W-:Y:S06]  /*02e0*/  BAR.SYNC.DEFER_BLOCKING 0x0 ;  /* 0x0000000000007b1d */ /* 0x000fec0000010000 */
[----:B------:R-:W-:Y:S04]  /*02f0*/  LDS R22, [R3] ;  /* 0x0000000003167984 */ /* 0x000fe80000000800 */
[----:B------:R-:W0:Y:S04]  /*0300*/  LDS.128 R12, [R5] ;  /* 0x00000000050c7984 */ /* 0x000e280000000c00 */
[----:B------:R-:W1:Y:S04]  /*0310*/  LDS R26, [R3+0x80] ;  /* 0x00008000031a7984 */ /* 0x000e680000000800 */
[----:B------:R-:W2:Y:S04]  /*0320*/  LDS R25, [R3+0x100] ;  /* 0x0001000003197984 */ /* 0x000ea80000000800 */
[----:B------:R-:W3:Y:S04]  /*0330*/  LDS R24, [R3+0x180] ;  /* 0x0001800003187984 */ /* 0x000ee80000000800 */
[----:B------:R-:W-:Y:S01]  /*0340*/  LDS.128 R8, [R5+0x10] ;  /* 0x0000100005087984 */ /* 0x000fe20000000c00 */
[----:B0-----:R-:W-:-:S03]  /*0350*/  FFMA R12, R12, R22, R23 ;  /* 0x000000160c0c7223 */ /* 0x001fc60000000017 */
[----:B------:R-:W0:Y:S01]  /*0360*/  LDS R23, [R3+0x200] ;  /* 0x0002000003177984 */ /* 0x000e220000000800 */
[----:B-1----:R-:W-:-:S03]  /*0370*/  FFMA R12, R26, R13, R12 ;  /* 0x0000000d1a0c7223 */ /* 0x002fc6000000000c */
[----:B------:R-:W1:Y:S01]  /*0380*/  LDS R22, [R3+0x280] ;  /* 0x0002800003167984 */ /* 0x000e620000000800 */
[----:B--2---:R-:W-:-:S03]  /*0390*/  FFMA R13, R25, R14, R12 ;  /* 0x0000000e190d7223 */ /* 0x004fc6000000000c */
[----:B------:R-:W2:Y:S01]  /*03a0*/  LDS R25, [R3+0x300] ;  /* 0x0003000003197984 */ /* 0x000ea20000000800 */
[----:B---3--:R-:W-:-:S03]  /*03b0*/  FFMA R13, R24, R15, R13 ;  /* 0x0000000f180d7223 */ /* 0x008fc6000000000d */
[----:B------:R-:W3:Y:S04]  /*03c0*/  LDS R24, [R3+0x380] ;  /* 0x0003800003187984 */ /* 0x000ee80000000800 */
[----:B------:R-:W-:Y:S01]  /*03d0*/  LDS R26, [R3+0xb80] ;  /* 0x000b8000031a7984 */ /* 0x000fe20000000800 */
[----:B0-----:R-:W-:-:S03]  /*03e0*/  FFMA R27, R8, R23, R13 ;  /* 0x00000017081b7223 */ /* 0x001fc6000000000d */
[----:B------:R-:W-:Y:S04]  /*03f0*/  LDS R23, [R3+0x400] ;  /* 0x0004000003177984 */ /* 0x000fe80000000800 */
[----:B------:R-:W0:Y:S01]  /*0400*/  LDS.128 R12, [R5+0x20] ;  /* 0x00002000050c7984 */ /* 0x000e220000000c00 */
[----:B-1----:R-:W-:-:S03]  /*0410*/  FFMA R8, R22, R9, R27 ;  /* 0x0000000916087223 */ /* 0x002fc6000000001b */
[----:B------:R-:W1:Y:S01]  /*0420*/  LDS R22, [R3+0x480] ;  /* 0x0004800003167984 */ /* 0x000e620000000800 */
[----:B--2---:R-:W-:-:S03]  /*0430*/  FFMA R9, R25, R10, R8 ;  /* 0x0000000a19097223 */ /* 0x004fc60000000008 */
[----:B------:R-:W2:Y:S01]  /*0440*/  LDS R25, [R3+0x500] ;  /* 0x0005000003197984 */ /* 0x000ea20000000800 */
[----:B---3--:R-:W-:-:S03]  /*0450*/  FFMA R9, R24, R11, R9 ;  /* 0x0000000b18097223 */ /* 0x008fc60000000009 */
[----:B------:R-:W3:Y:S01]  /*0460*/  LDS R24, [R3+0x580] ;  /* 0x0005800003187984 */ /* 0x000ee20000000800 */
        /* <DEDUP_REMOVED lines=26> */
[----:B------:R-:W-:Y:S04]  /*0610*/  LDS R27, [R3+0xc00] ;  /* 0x000c0000031b7984 */ /* 0x000fe80000000800 */
[----:B------:R-:W-:Y:S01]  /*0620*/  LDS R24, [R3+0xc80] ;  /* 0x000c800003187984 */ /* 0x000fe20000000800 */
[----:B0-----:R-:W-:-:S03]  /*0630*/  FFMA R23, R8, R23, R13 ;  /* 0x0000001708177223 */ /* 0x001fc6000000000d */
[----:B------:R-:W0:Y:S01]  /*0640*/  LDS.128 R12, [R5+0x60] ;  /* 0x00006000050c7984 */ /* 0x000e220000000c00 */
[----:B-1----:R-:W-:-:S03]  /*0650*/  FFMA R22, R22, R9, R23 ;  /* 0x0000000916167223 */ /* 0x002fc60000000017 */
[----:B------:R-:W1:Y:S01]  /*0660*/  LDS R23, [R3+0xd00] ;  /* 0x000d000003177984 */ /* 0x000e620000000800 */
[----:B--2---:R-:W-:-:S03]  /*0670*/  FFMA R25, R25, R10, R22 ;  /* 0x0000000a19197223 */ /* 0x004fc60000000016 */
[----:B------:R-:W2:Y:S01]  /*0680*/  LDS R22, [R3+0xd80] ;  /* 0x000d800003167984 */ /* 0x000ea20000000800 */
[----:B------:R-:W-:-:S03]  /*0690*/  FFMA R11, R26, R11, R25 ;  /* 0x0000000b1a0b7223 */ /* 0x000fc60000000019 */
[----:B------:R-:W-:Y:S01]  /*06a0*/  LDS R25, [R3+0xe00] ;  /* 0x000e000003197984 */ /* 0x000fe20000000800 */
[----:B0-----:R-:W-:-:S03]  /*06b0*/  FFMA R27, R12, R27, R11 ;  /* 0x0000001b0c1b7223 */ /* 0x001fc6000000000b */
[----:B------:R-:W0:Y:S01]  /*06c0*/  LDS.128 R8, [R5+0x70] ;  /* 0x0000700005087984 */ /* 0x000e220000000c00 */
[----:B------:R-:W-:-:S03]  /*06d0*/  FFMA R24, R24, R13, R27 ;  /* 0x0000000d18187223 */ /* 0x000fc6000000001b */
[----:B------:R-:W3:Y:S04]  /*06e0*/  LDS R27, [R3+0xe80] ;  /* 0x000e8000031b7984 */ /* 0x000ee80000000800 */
[----:B------:R-:W4:Y:S04]  /*06f0*/  LDS R13, [R3+0xf00] ;  /* 0x000f0000030d7984 */ /* 0x000f280000000800 */
[----:B------:R-:W5:Y:S01]  /*0700*/  LDS R12, [R3+0xf80] ;  /* 0x000f8000030c7984 */ /* 0x000f620000000800 */
[----:B-1----:R-:W-:Y:S01]  /*0710*/  FFMA R23, R23, R14, R24 ;  /* 0x0000000e17177223 */ /* 0x002fe20000000018 */
[----:B------:R-:W-:-:S03]  /*0720*/  UIADD3 UR4, UPT, UPT, UR4, 0x1, URZ ;  /* 0x0000000104047890 */ /* 0x000fc6000fffe0ff */
[----:B--2---:R-:W-:Y:S01]  /*0730*/  FFMA R15, R22, R15, R23 ;  /* 0x0000000f160f7223 */ /* 0x004fe20000000017 */
[----:B------:R-:W-:Y:S01]  /*0740*/  UISETP.NE.AND UP0, UPT, UR4, URZ, UPT ;  /* 0x000000ff0400728c */ /* 0x000fe2000bf05270 */
[----:B------:R-:W-:Y:S02]  /*0750*/  IADD3 R17, PT, PT, R17, 0x20, RZ ;  /* 0x0000002011117810 */ /* 0x000fe40007ffe0ff */
[----:B------:R-:W-:Y:S02]  /*0760*/  IADD3 R6, PT, PT, R6, 0x20, RZ ;  /* 0x0000002006067810 */ /* 0x000fe40007ffe0ff */
[----:B------:R-:W-:Y:S02]  /*0770*/  IADD3 R16, PT, PT, R16, 0x20, RZ ;  /* 0x0000002010107810 */ /* 0x000fe40007ffe0ff */
[----:B------:R-:W-:Y:S01]  /*0780*/  LEA R7, R0, R7, 0x5 ;  /* 0x0000000700077211 */ /* 0x000fe200078e28ff */
[----:B0-----:R-:W-:-:S04]  /*0790*/  FFMA R8, R8, R25, R15 ;  /* 0x0000001908087223 */ /* 0x001fc8000000000f */
[----:B---3--:R-:W-:-:S04]  /*07a0*/  FFMA R8, R27, R9, R8 ;  /* 0x000000091b087223 */ /* 0x008fc80000000008 */
[----:B----4-:R-:W-:-:S04]  /*07b0*/  FFMA R13, R13, R10, R8 ;  /* 0x0000000a0d0d7223 */ /* 0x010fc80000000008 */
[----:B-----5:R-:W-:Y:S01]  /*07c0*/  FFMA R23, R12, R11, R13 ;  /* 0x0000000b0c177223 */ /* 0x020fe2000000000d */
[----:B------:R-:W-:Y:S06]  /*07d0*/  BAR.SYNC.DEFER_BLOCKING 0x0 ;  /* 0x0000000000007b1d */ /* 0x000fec0000010000 */
[----:B------:R-:W-:Y:S05]  /*07e0*/  BRA.U UP0, `(.L_x_1) ;  /* 0xfffffff900887547 */ /* 0x000fea000b83ffff */
.L_x_0:
[----:B------:R-:W0:Y:S02]  /*07f0*/  LDCU.64 UR4, c[0x0][0x398] ;  /* 0x00007300ff0477ac */ /* 0x000e240008000a00 */
[----:B0-----:R-:W-:-:S04]  /*0800*/  ISETP.GE.AND P0, PT, R19, UR5, PT ;  /* 0x0000000513007c0c */ /* 0x001fc8000bf06270 */
[----:B------:R-:W-:-:S13]  /*0810*/  ISETP.GE.OR P0, PT, R18, UR4, P0 ;  /* 0x0000000412007c0c */ /* 0x000fda0008706670 */
[----:B------:R-:W-:Y:S05]  /*0820*/  @P0 EXIT ;  /* 0x000000000000094d */ /* 0x000fea0003800000 */
[----:B------:R-:W0:Y:S01]  /*0830*/  LDC.64 R2, c[0x0][0x390] ;  /* 0x0000e400ff027b82 */ /* 0x000e220000000a00 */
[----:B------:R-:W-:-:S04]  /*0840*/  IMAD R19, R18, UR5, R19 ;  /* 0x0000000512137c24 */ /* 0x000fc8000f8e0213 */
[----:B0-----:R-:W-:-:S05]  /*0850*/  IMAD.WIDE R2, R19, 0x4, R2 ;  /* 0x0000000413027825 */ /* 0x001fca00078e0202 */
[----:B------:R-:W-:Y:S01]  /*0860*/  STG.E desc[UR8][R2.64], R23 ;  /* 0x0000001702007986 */ /* 0x000fe2000c101908 */
[----:B------:R-:W-:Y:S05]  /*0870*/  EXIT ;  /* 0x000000000000794d */ /* 0x000fea0003800000 */
.L_x_2:
[----:B------:R-:W-:-:S00]  /*0880*/  BRA `(.L_x_2) ;  /* 0xfffffffc00fc7947 */ /* 0x000fc0000383ffff */
[----:B------:R-:W-:-:S00]  /*0890*/  NOP ;  /* 0x0000000000007918 */ /* 0x000fc00000000000 */
        /* <DEDUP_REMOVED lines=14> */
.L_x_3:


//--------------------- .nv.shared._Z13optimizedGEMMPKfS0_Pfiii --------------------------
	.section	.nv.shared._Z13optimizedGEMMPKfS0_Pfiii,"aw",@nobits
	.sectionflags	@""
	.align	4
.nv.shared._Z13optimizedGEMMPKfS0_Pfiii:
	.zero		9216


//--------------------- .nv.shared.reserved.0     --------------------------
	.section	.nv.shared.reserved.0,"aw",@nobits
	.weak		__nv_reservedSMEM_offset_0_alias
	.size		__nv_reservedSMEM_offset_0_alias, 0, 64
	.other		__nv_reservedSMEM_offset_0_alias,@"STO_CUDA_RESERVED_SHARED STV_DEFAULT"
__nv_reservedSMEM_offset_0_alias:
	.zero		0
	.zero		64


//--------------------- .nv.constant0._Z13optimizedGEMMPKfS0_Pfiii --------------------------
	.section	.nv.constant0._Z13optimizedGEMMPKfS0_Pfiii,"a",@progbits
	.sectionflags	@""
	.align	4
.nv.constant0._Z13optimizedGEMMPKfS0_Pfiii:
	.zero		932


//--------------------- SYMBOLS --------------------------

	.type		.nv.reservedSmem.offset0,@object
	.size		.nv.reservedSmem.offset0,0x4
	.type		.nv.reservedSmem.cap,@object
	.size		.nv.reservedSmem.cap,0x4
